	.headerflags	@"EF_CUDA_TEXMODE_UNIFIED EF_CUDA_64BIT_ADDRESS EF_CUDA_ACCELERATORS EF_CUDA_SM90 EF_CUDA_VIRTUAL_SM(EF_CUDA_SM90)"
	.elftype	@"ET_EXEC"


//--------------------- .nv.info                  --------------------------
	.section	.nv.info,"",@"SHT_CUDA_INFO"
	.align	4


	//----- nvinfo : EIATTR_REGCOUNT
	.align		4
        /*0000*/ 	.byte	0x04, 0x2f
        /*0002*/ 	.short	(.L_1 - .L_0)
	.align		4
.L_0:
        /*0004*/ 	.word	index@(triton_poi_fused_convolution_56)
        /*0008*/ 	.word	0x0000000c


	//----- nvinfo : EIATTR_MIN_STACK_SIZE
	.align		4
.L_1:
        /*000c*/ 	.byte	0x04, 0x12
        /*000e*/ 	.short	(.L_3 - .L_2)
	.align		4
.L_2:
        /*0010*/ 	.word	index@(triton_poi_fused_convolution_56)
        /*0014*/ 	.word	0x00000000


	//----- nvinfo : EIATTR_FRAME_SIZE
	.align		4
.L_3:
        /*0018*/ 	.byte	0x04, 0x11
        /*001a*/ 	.short	(.L_5 - .L_4)
	.align		4
.L_4:
        /*001c*/ 	.word	index@(triton_poi_fused_convolution_56)
        /*0020*/ 	.word	0x00000000


	//----- nvinfo : EIATTR_MIN_STACK_SIZE
	.align		4
.L_5:
        /*0024*/ 	.byte	0x04, 0x12
        /*0026*/ 	.short	(.L_7 - .L_6)
	.align		4
.L_6:
        /*0028*/ 	.word	index@(triton_poi_fused_convolution_56)
        /*002c*/ 	.word	0x00000000
.L_7:


//--------------------- .nv.info.triton_poi_fused_convolution_56 --------------------------
	.section	.nv.info.triton_poi_fused_convolution_56,"",@"SHT_CUDA_INFO"
	.sectionflags	@""
	.align	4


	//----- nvinfo : EIATTR_CUDA_API_VERSION
	.align		4
        /*0000*/ 	.byte	0x04, 0x37
        /*0002*/ 	.short	(.L_9 - .L_8)
.L_8:
        /*0004*/ 	.word	0x0000007c


	//----- nvinfo : EIATTR_KPARAM_INFO
	.align		4
.L_9:
        /*0008*/ 	.byte	0x04, 0x17
        /*000a*/ 	.short	(.L_11 - .L_10)
.L_10:
        /*000c*/ 	.word	0x00000000
        /*0010*/ 	.short	0x0002
        /*0012*/ 	.short	0x0010
        /*0014*/ 	.byte	0x00, 0xf0, 0x11, 0x00


	//----- nvinfo : EIATTR_KPARAM_INFO
	.align		4
.L_11:
        /*0018*/ 	.byte	0x04, 0x17
        /*001a*/ 	.short	(.L_13 - .L_12)
.L_12:
        /*001c*/ 	.word	0x00000000
        /*0020*/ 	.short	0x0001
        /*0022*/ 	.short	0x0008
        /*0024*/ 	.byte	0x00, 0xf4, 0x21, 0x00


	//----- nvinfo : EIATTR_KPARAM_INFO
	.align		4
.L_13:
        /*0028*/ 	.byte	0x04, 0x17
        /*002a*/ 	.short	(.L_15 - .L_14)
.L_14:
        /*002c*/ 	.word	0x00000000
        /*0030*/ 	.short	0x0000
        /*0032*/ 	.short	0x0000
        /*0034*/ 	.byte	0x00, 0xf4, 0x21, 0x00


	//----- nvinfo : EIATTR_SPARSE_MMA_MASK
	.align		4
.L_15:
        /*0038*/ 	.byte	0x03, 0x50
        /*003a*/ 	.short	0x0000


	//----- nvinfo : EIATTR_MAXREG_COUNT
	.align		4
        /*003c*/ 	.byte	0x03, 0x1b
        /*003e*/ 	.short	0x00ff


	//----- nvinfo : EIATTR_EXIT_INSTR_OFFSETS
	.align		4
        /*0040*/ 	.byte	0x04, 0x1c
        /*0042*/ 	.short	(.L_17 - .L_16)


	//   ....[0]....
.L_16:
        /*0044*/ 	.word	0x00000150


	//----- nvinfo : EIATTR_REQNTID
	.align		4
.L_17:
        /*0048*/ 	.byte	0x04, 0x10
        /*004a*/ 	.short	(.L_19 - .L_18)
.L_18:
        /*004c*/ 	.word	0x00000080
        /*0050*/ 	.word	0x00000001
        /*0054*/ 	.word	0x00000001


	//----- nvinfo : EIATTR_CBANK_PARAM_SIZE
	.align		4
.L_19:
        /*0058*/ 	.byte	0x03, 0x19
        /*005a*/ 	.short	0x0014


	//----- nvinfo : EIATTR_PARAM_CBANK
	.align		4
        /*005c*/ 	.byte	0x04, 0x0a
        /*005e*/ 	.short	(.L_21 - .L_20)
	.align		4
.L_20:
        /*0060*/ 	.word	index@(.nv.constant0.triton_poi_fused_convolution_56)
        /*0064*/ 	.short	0x0210
        /*0066*/ 	.short	0x0014


	//----- nvinfo : EIATTR_SW_WAR
	.align		4
.L_21:
        /*0068*/ 	.byte	0x04, 0x36
        /*006a*/ 	.short	(.L_23 - .L_22)
.L_22:
        /*006c*/ 	.word	0x00000008
.L_23:


//--------------------- .nv.callgraph             --------------------------
	.section	.nv.callgraph,"",@"SHT_CUDA_CALLGRAPH"
	.align	4
	.sectionentsize	8
	.align		4
        /*0000*/ 	.word	0x00000000
	.align		4
        /*0004*/ 	.word	0xffffffff
	.align		4
        /*0008*/ 	.word	0x00000000
	.align		4
        /*000c*/ 	.word	0xfffffffe
	.align		4
        /*0010*/ 	.word	0x00000000
	.align		4
        /*0014*/ 	.word	0xfffffffd
	.align		4
        /*0018*/ 	.word	0x00000000
	.align		4
        /*001c*/ 	.word	0xfffffffc


//--------------------- .text.triton_poi_fused_convolution_56 --------------------------
	.section	.text.triton_poi_fused_convolution_56,"ax",@progbits
	.align	128
        .global         triton_poi_fused_convolution_56
        .type           triton_poi_fused_convolution_56,@function
        .size           triton_poi_fused_convolution_56,(.L_x_1 - triton_poi_fused_convolution_56)
        .other          triton_poi_fused_convolution_56,@"STO_CUDA_ENTRY STV_DEFAULT"
triton_poi_fused_convolution_56:
.text.triton_poi_fused_convolution_56:
[----:B------:R-:W-:Y:S01]  /*0000*/  LDC R1, c[0x0][0x28] ;  /* 0x00000a00ff017b82 */ /* 0x000fe20000000800 */
[----:B------:R-:W1:Y:S07]  /*0010*/  S2R R0, SR_TID.X ;  /* 0x0000000000007919 */ /* 0x000e6e0000002100 */
[----:B------:R-:W2:Y:S01]  /*0020*/  LDC.64 R4, c[0x0][0x218] ;  /* 0x00008600ff047b82 */ /* 0x000ea20000000a00 */
[----:B------:R-:W-:Y:S01]  /*0030*/  ULDC.64 UR4, c[0x0][0x208] ;  /* 0x0000820000047ab9 */ /* 0x000fe20000000a00 */
[----:B------:R-:W3:Y:S06]  /*0040*/  S2R R7, SR_CTAID.X ;  /* 0x0000000000077919 */ /* 0x000eec0000002500 */
[----:B------:R-:W4:Y:S01]  /*0050*/  LDC.64 R2, c[0x0][0x210] ;  /* 0x00008400ff027b82 */ /* 0x000f220000000a00 */
[----:B-1----:R-:W-:Y:S01]  /*0060*/  IMAD.SHL.U32 R0, R0, 0x2, RZ ;  /* 0x0000000200007824 */ /* 0x002fe200078e00ff */
[----:B---3--:R-:W-:-:S04]  /*0070*/  SHF.R.S32.HI R6, RZ, 0x17, R7 ;  /* 0x00000017ff067819 */ /* 0x008fc80000011407 */
[----:B------:R-:W-:-:S04]  /*0080*/  LOP3.LUT R0, R0, 0xfe, RZ, 0xc0, !PT ;  /* 0x000000fe00007812 */ /* 0x000fc800078ec0ff */
[----:B------:R-:W-:Y:S02]  /*0090*/  LEA R7, R7, R0, 0x8 ;  /* 0x0000000007077211 */ /* 0x000fe400078e40ff */
[----:B------:R-:W-:-:S03]  /*00a0*/  SGXT R0, R6, 0x1 ;  /* 0x000000010600781a */ /* 0x000fc60000000200 */
[----:B----4-:R-:W-:Y:S01]  /*00b0*/  IMAD.WIDE R2, R7, 0x4, R2 ;  /* 0x0000000407027825 */ /* 0x010fe200078e0202 */
[----:B------:R-:W-:-:S04]  /*00c0*/  LEA.HI R0, R0, R7, RZ, 0x8 ;  /* 0x0000000700007211 */ /* 0x000fc800078f40ff */
[----:B------:R-:W-:-:S05]  /*00d0*/  LOP3.LUT R0, R0, 0xffffff00, RZ, 0xc0, !PT ;  /* 0xffffff0000007812 */ /* 0x000fca00078ec0ff */
[----:B------:R-:W-:Y:S02]  /*00e0*/  IMAD.IADD R9, R7, 0x1, -R0 ;  /* 0x0000000107097824 */ /* 0x000fe400078e0a00 */
[----:B------:R-:W3:Y:S02]  /*00f0*/  LDG.E.64 R6, desc[UR4][R2.64] ;  /* 0x0000000402067981 */ /* 0x000ee4000c1e1b00 */
[----:B--2---:R-:W-:-:S06]  /*0100*/  IMAD.WIDE R4, R9, 0x4, R4 ;  /* 0x0000000409047825 */ /* 0x004fcc00078e0204 */
[----:B------:R-:W3:Y:S02]  /*0110*/  LDG.E.EL.64 R4, desc[UR4][R4.64] ;  /* 0x0000000404047981 */ /* 0x000ee4000c2e1b00 */
[----:B---3--:R-:W-:Y:S01]  /*0120*/  FADD R6, R6, R4 ;  /* 0x0000000406067221 */ /* 0x008fe20000000000 */
[----:B------:R-:W-:-:S05]  /*0130*/  FADD R7, R7, R5 ;  /* 0x0000000507077221 */ /* 0x000fca0000000000 */
[----:B------:R-:W-:Y:S01]  /*0140*/  STG.E.64 desc[UR4][R2.64], R6 ;  /* 0x0000000602007986 */ /* 0x000fe2000c101b04 */
[----:B------:R-:W-:Y:S05]  /*0150*/  EXIT ;  /* 0x000000000000794d */ /* 0x000fea0003800000 */
.L_x_0:
[----:B------:R-:W-:-:S00]  /*0160*/  BRA `(.L_x_0) ;  /* 0xfffffffc00fc7947 */ /* 0x000fc0000383ffff */
[----:B------:R-:W-:-:S00]  /*0170*/  NOP ;  /* 0x0000000000007918 */ /* 0x000fc00000000000 */
        /* <DEDUP_REMOVED lines=8> */
.L_x_1:


//--------------------- .nv.constant0.triton_poi_fused_convolution_56 --------------------------
	.section	.nv.constant0.triton_poi_fused_convolution_56,"a",@progbits
	.sectionflags	@""
	.align	4
.nv.constant0.triton_poi_fused_convolution_56:
	.zero		548
